//
// Generated by NVIDIA NVVM Compiler
//
// Compiler Build ID: CL-36424714
// Cuda compilation tools, release 13.0, V13.0.88
// Based on NVVM 20.0.0
//

.version 9.0
.target sm_100
.address_size 64

	// .globl	_Z8mykernelPfS_ii

.visible .entry _Z8mykernelPfS_ii(
	.param .u64 .ptr .align 1 _Z8mykernelPfS_ii_param_0,
	.param .u64 .ptr .align 1 _Z8mykernelPfS_ii_param_1,
	.param .u32 _Z8mykernelPfS_ii_param_2,
	.param .u32 _Z8mykernelPfS_ii_param_3
)
{
	.reg .pred 	%p<11>;
	.reg .b32 	%r<50>;
	.reg .b32 	%f<112>;
	.reg .b64 	%rd<40>;

	ld.param.u64 	%rd9, [_Z8mykernelPfS_ii_param_0];
	ld.param.u64 	%rd10, [_Z8mykernelPfS_ii_param_1];
	ld.param.u32 	%r27, [_Z8mykernelPfS_ii_param_2];
	ld.param.u32 	%r26, [_Z8mykernelPfS_ii_param_3];
	cvta.to.global.u64 	%rd1, %rd10;
	mov.u32 	%r28, %tid.x;
	mov.u32 	%r29, %ctaid.x;
	mov.u32 	%r30, %ntid.x;
	mad.lo.s32 	%r1, %r29, %r30, %r28;
	mov.u32 	%r31, %tid.y;
	mov.u32 	%r32, %ctaid.y;
	mov.u32 	%r33, %ntid.y;
	mad.lo.s32 	%r34, %r32, %r33, %r31;
	max.s32 	%r35, %r1, %r34;
	setp.ge.s32 	%p1, %r35, %r27;
	@%p1 bra 	$L__BB0_15;
	setp.lt.s32 	%p2, %r26, 1;
	mov.f32 	%f111, 0f00000000;
	@%p2 bra 	$L__BB0_14;
	mul.lo.s32 	%r3, %r26, %r1;
	mul.lo.s32 	%r4, %r26, %r34;
	and.b32  	%r5, %r26, 15;
	setp.lt.u32 	%p3, %r26, 16;
	mov.f32 	%f111, 0f00000000;
	mov.b32 	%r46, 0;
	@%p3 bra 	$L__BB0_5;
	and.b32  	%r46, %r26, 2147483632;
	neg.s32 	%r44, %r46;
	add.s64 	%rd2, %rd1, 32;
	mul.wide.u32 	%rd11, %r4, 4;
	add.s64 	%rd38, %rd2, %rd11;
	mov.f32 	%f111, 0f00000000;
	mov.u32 	%r43, %r3;
$L__BB0_4:
	.pragma "nounroll";
	mul.wide.s32 	%rd12, %r43, 4;
	add.s64 	%rd13, %rd2, %rd12;
	ld.global.f32 	%f18, [%rd13+-32];
	ld.global.f32 	%f19, [%rd38+-32];
	fma.rn.f32 	%f20, %f18, %f19, %f111;
	ld.global.f32 	%f21, [%rd13+-28];
	ld.global.f32 	%f22, [%rd38+-28];
	fma.rn.f32 	%f23, %f21, %f22, %f20;
	ld.global.f32 	%f24, [%rd13+-24];
	ld.global.f32 	%f25, [%rd38+-24];
	fma.rn.f32 	%f26, %f24, %f25, %f23;
	ld.global.f32 	%f27, [%rd13+-20];
	ld.global.f32 	%f28, [%rd38+-20];
	fma.rn.f32 	%f29, %f27, %f28, %f26;
	ld.global.f32 	%f30, [%rd13+-16];
	ld.global.f32 	%f31, [%rd38+-16];
	fma.rn.f32 	%f32, %f30, %f31, %f29;
	ld.global.f32 	%f33, [%rd13+-12];
	ld.global.f32 	%f34, [%rd38+-12];
	fma.rn.f32 	%f35, %f33, %f34, %f32;
	ld.global.f32 	%f36, [%rd13+-8];
	ld.global.f32 	%f37, [%rd38+-8];
	fma.rn.f32 	%f38, %f36, %f37, %f35;
	ld.global.f32 	%f39, [%rd13+-4];
	ld.global.f32 	%f40, [%rd38+-4];
	fma.rn.f32 	%f41, %f39, %f40, %f38;
	ld.global.f32 	%f42, [%rd13];
	ld.global.f32 	%f43, [%rd38];
	fma.rn.f32 	%f44, %f42, %f43, %f41;
	ld.global.f32 	%f45, [%rd13+4];
	ld.global.f32 	%f46, [%rd38+4];
	fma.rn.f32 	%f47, %f45, %f46, %f44;
	ld.global.f32 	%f48, [%rd13+8];
	ld.global.f32 	%f49, [%rd38+8];
	fma.rn.f32 	%f50, %f48, %f49, %f47;
	ld.global.f32 	%f51, [%rd13+12];
	ld.global.f32 	%f52, [%rd38+12];
	fma.rn.f32 	%f53, %f51, %f52, %f50;
	ld.global.f32 	%f54, [%rd13+16];
	ld.global.f32 	%f55, [%rd38+16];
	fma.rn.f32 	%f56, %f54, %f55, %f53;
	ld.global.f32 	%f57, [%rd13+20];
	ld.global.f32 	%f58, [%rd38+20];
	fma.rn.f32 	%f59, %f57, %f58, %f56;
	ld.global.f32 	%f60, [%rd13+24];
	ld.global.f32 	%f61, [%rd38+24];
	fma.rn.f32 	%f62, %f60, %f61, %f59;
	ld.global.f32 	%f63, [%rd13+28];
	ld.global.f32 	%f64, [%rd38+28];
	fma.rn.f32 	%f111, %f63, %f64, %f62;
	add.s32 	%r44, %r44, 16;
	add.s32 	%r43, %r43, 16;
	add.s64 	%rd38, %rd38, 64;
	setp.ne.s32 	%p4, %r44, 0;
	@%p4 bra 	$L__BB0_4;
$L__BB0_5:
	setp.eq.s32 	%p5, %r5, 0;
	@%p5 bra 	$L__BB0_14;
	and.b32  	%r13, %r26, 7;
	setp.lt.u32 	%p6, %r5, 8;
	@%p6 bra 	$L__BB0_8;
	add.s32 	%r37, %r46, %r3;
	mul.wide.s32 	%rd14, %r37, 4;
	add.s64 	%rd15, %rd1, %rd14;
	ld.global.f32 	%f66, [%rd15];
	add.s32 	%r38, %r46, %r4;
	mul.wide.u32 	%rd16, %r38, 4;
	add.s64 	%rd17, %rd1, %rd16;
	ld.global.f32 	%f67, [%rd17];
	fma.rn.f32 	%f68, %f66, %f67, %f111;
	ld.global.f32 	%f69, [%rd15+4];
	cvt.u64.u32 	%rd18, %r4;
	cvt.u64.u32 	%rd19, %r46;
	add.s64 	%rd20, %rd19, %rd18;
	shl.b64 	%rd21, %rd20, 2;
	add.s64 	%rd22, %rd1, %rd21;
	ld.global.f32 	%f70, [%rd22+4];
	fma.rn.f32 	%f71, %f69, %f70, %f68;
	ld.global.f32 	%f72, [%rd15+8];
	ld.global.f32 	%f73, [%rd22+8];
	fma.rn.f32 	%f74, %f72, %f73, %f71;
	ld.global.f32 	%f75, [%rd15+12];
	ld.global.f32 	%f76, [%rd22+12];
	fma.rn.f32 	%f77, %f75, %f76, %f74;
	ld.global.f32 	%f78, [%rd15+16];
	ld.global.f32 	%f79, [%rd22+16];
	fma.rn.f32 	%f80, %f78, %f79, %f77;
	ld.global.f32 	%f81, [%rd15+20];
	ld.global.f32 	%f82, [%rd22+20];
	fma.rn.f32 	%f83, %f81, %f82, %f80;
	ld.global.f32 	%f84, [%rd15+24];
	ld.global.f32 	%f85, [%rd22+24];
	fma.rn.f32 	%f86, %f84, %f85, %f83;
	ld.global.f32 	%f87, [%rd15+28];
	ld.global.f32 	%f88, [%rd22+28];
	fma.rn.f32 	%f111, %f87, %f88, %f86;
	add.s32 	%r46, %r46, 8;
$L__BB0_8:
	setp.eq.s32 	%p7, %r13, 0;
	@%p7 bra 	$L__BB0_14;
	and.b32  	%r16, %r26, 3;
	setp.lt.u32 	%p8, %r13, 4;
	@%p8 bra 	$L__BB0_11;
	add.s32 	%r39, %r46, %r3;
	mul.wide.s32 	%rd23, %r39, 4;
	add.s64 	%rd24, %rd1, %rd23;
	ld.global.f32 	%f90, [%rd24];
	add.s32 	%r40, %r46, %r4;
	mul.wide.u32 	%rd25, %r40, 4;
	add.s64 	%rd26, %rd1, %rd25;
	ld.global.f32 	%f91, [%rd26];
	fma.rn.f32 	%f92, %f90, %f91, %f111;
	ld.global.f32 	%f93, [%rd24+4];
	cvt.u64.u32 	%rd27, %r4;
	cvt.u64.u32 	%rd28, %r46;
	add.s64 	%rd29, %rd28, %rd27;
	shl.b64 	%rd30, %rd29, 2;
	add.s64 	%rd31, %rd1, %rd30;
	ld.global.f32 	%f94, [%rd31+4];
	fma.rn.f32 	%f95, %f93, %f94, %f92;
	ld.global.f32 	%f96, [%rd24+8];
	ld.global.f32 	%f97, [%rd31+8];
	fma.rn.f32 	%f98, %f96, %f97, %f95;
	ld.global.f32 	%f99, [%rd24+12];
	ld.global.f32 	%f100, [%rd31+12];
	fma.rn.f32 	%f111, %f99, %f100, %f98;
	add.s32 	%r46, %r46, 4;
$L__BB0_11:
	setp.eq.s32 	%p9, %r16, 0;
	@%p9 bra 	$L__BB0_14;
	add.s32 	%r41, %r46, %r4;
	mul.wide.u32 	%rd32, %r41, 4;
	add.s64 	%rd39, %rd1, %rd32;
	add.s32 	%r49, %r46, %r3;
	neg.s32 	%r48, %r16;
$L__BB0_13:
	.pragma "nounroll";
	mul.wide.s32 	%rd33, %r49, 4;
	add.s64 	%rd34, %rd1, %rd33;
	ld.global.f32 	%f101, [%rd34];
	ld.global.f32 	%f102, [%rd39];
	fma.rn.f32 	%f111, %f101, %f102, %f111;
	add.s64 	%rd39, %rd39, 4;
	add.s32 	%r49, %r49, 1;
	add.s32 	%r48, %r48, 1;
	setp.ne.s32 	%p10, %r48, 0;
	@%p10 bra 	$L__BB0_13;
$L__BB0_14:
	mad.lo.s32 	%r42, %r27, %r1, %r34;
	cvta.to.global.u64 	%rd35, %rd9;
	mul.wide.s32 	%rd36, %r42, 4;
	add.s64 	%rd37, %rd35, %rd36;
	st.global.f32 	[%rd37], %f111;
$L__BB0_15:
	ret;

}


// ===== COMPILED SASS (sm_100) =====

	.target	sm_100

	.elftype	@"ET_EXEC"


//--------------------- .note.nv.tkinfo           --------------------------
	.section	.note.nv.tkinfo,"",@"SHT_NOTE"
	.sectionflags	@"SHF_NOTE_NV_TKINFO"
	.tkinfo
        /*0018*/ 	.word	0x00000002
        /*0030*/ 	.string	""
        /*0030*/ 	.string	"ptxas"
        /*0030*/ 	.string	"Cuda compilation tools, release 13.0, V13.0.88"
        /*0030*/ 	.string	"Build cuda_13.0.r13.0/compiler.36424714_0"
        /*0030*/ 	.string	"-arch sm_100 -m 64 "



//--------------------- .note.nv.cuinfo           --------------------------
	.section	.note.nv.cuinfo,"",@"SHT_NOTE"
	.sectionflags	@"SHF_NOTE_NV_CUINFO"
        /*0018*/ 	.short	0x0002
        /*001a*/ 	.short	0x0064
        /*001c*/ 	.short	0x0082
	.zero		2


//--------------------- .nv.info                  --------------------------
	.section	.nv.info,"",@"SHT_CUDA_INFO"
	.align	4


	//----- nvinfo : EIATTR_REGCOUNT
	.align		4
        /*0000*/ 	.byte	0x04, 0x2f
        /*0002*/ 	.short	(.L_1 - .L_0)
	.align		4
.L_0:
        /*0004*/ 	.word	index@(_Z8mykernelPfS_ii)
        /*0008*/ 	.word	0x00000020


	//----- nvinfo : EIATTR_FRAME_SIZE
	.align		4
.L_1:
        /*000c*/ 	.byte	0x04, 0x11
        /*000e*/ 	.short	(.L_3 - .L_2)
	.align		4
.L_2:
        /*0010*/ 	.word	index@(_Z8mykernelPfS_ii)
        /*0014*/ 	.word	0x00000000


	//----- nvinfo : EIATTR_MIN_STACK_SIZE
	.align		4
.L_3:
        /*0018*/ 	.byte	0x04, 0x12
        /*001a*/ 	.short	(.L_5 - .L_4)
	.align		4
.L_4:
        /*001c*/ 	.word	index@(_Z8mykernelPfS_ii)
        /*0020*/ 	.word	0x00000000
.L_5:


//--------------------- .nv.compat                --------------------------
	.section	.nv.compat,"",@"SHT_CUDA_COMPAT_INFO"
	.align	4
        /*0000*/ 	.byte	0x02, 0x09, 0x00, 0x00, 0x02, 0x02, 0x01, 0x00, 0x02, 0x05, 0x05, 0x00, 0x03, 0x07, 0x01, 0x01
        /*0010*/ 	.byte	0x02, 0x03, 0x00, 0x00, 0x02, 0x06, 0x01, 0x00, 0x04, 0x0b, 0x08, 0x00, 0x09, 0x00, 0x00, 0x00
        /*0020*/ 	.byte	0x00, 0x00, 0x00, 0x00


//--------------------- .nv.info._Z8mykernelPfS_ii --------------------------
	.section	.nv.info._Z8mykernelPfS_ii,"",@"SHT_CUDA_INFO"
	.sectionflags	@""
	.align	4


	//----- nvinfo : EIATTR_CUDA_API_VERSION
	.align		4
        /*0000*/ 	.byte	0x04, 0x37
        /*0002*/ 	.short	(.L_7 - .L_6)
.L_6:
        /*0004*/ 	.word	0x00000082


	//----- nvinfo : EIATTR_KPARAM_INFO
	.align		4
.L_7:
        /*0008*/ 	.byte	0x04, 0x17
        /*000a*/ 	.short	(.L_9 - .L_8)
.L_8:
        /*000c*/ 	.word	0x00000000
        /*0010*/ 	.short	0x0003
        /*0012*/ 	.short	0x0014
        /*0014*/ 	.byte	0x00, 0xf0, 0x11, 0x00


	//----- nvinfo : EIATTR_KPARAM_INFO
	.align		4
.L_9:
        /*0018*/ 	.byte	0x04, 0x17
        /*001a*/ 	.short	(.L_11 - .L_10)
.L_10:
        /*001c*/ 	.word	0x00000000
        /*0020*/ 	.short	0x0002
        /*0022*/ 	.short	0x0010
        /*0024*/ 	.byte	0x00, 0xf0, 0x11, 0x00


	//----- nvinfo : EIATTR_KPARAM_INFO
	.align		4
.L_11:
        /*0028*/ 	.byte	0x04, 0x17
        /*002a*/ 	.short	(.L_13 - .L_12)
.L_12:
        /*002c*/ 	.word	0x00000000
        /*0030*/ 	.short	0x0001
        /*0032*/ 	.short	0x0008
        /*0034*/ 	.byte	0x00, 0xf5, 0x21, 0x00


	//----- nvinfo : EIATTR_KPARAM_INFO
	.align		4
.L_13:
        /*0038*/ 	.byte	0x04, 0x17
        /*003a*/ 	.short	(.L_15 - .L_14)
.L_14:
        /*003c*/ 	.word	0x00000000
        /*0040*/ 	.short	0x0000
        /*0042*/ 	.short	0x0000
        /*0044*/ 	.byte	0x00, 0xf5, 0x21, 0x00


	//----- nvinfo : EIATTR_SPARSE_MMA_MASK
	.align		4
.L_15:
        /*0048*/ 	.byte	0x03, 0x50
        /*004a*/ 	.short	0x0000


	//----- nvinfo : EIATTR_MAXREG_COUNT
	.align		4
        /*004c*/ 	.byte	0x03, 0x1b
        /*004e*/ 	.short	0x00ff


	//----- nvinfo : EIATTR_MERCURY_ISA_VERSION
	.align		4
        /*0050*/ 	.byte	0x03, 0x5f
        /*0052*/ 	.short	0x0101


	//----- nvinfo : EIATTR_VRC_CTA_INIT_COUNT
	.align		4
        /*0054*/ 	.byte	0x02, 0x4a
	.zero		1
	.zero		1


	//----- nvinfo : EIATTR_EXIT_INSTR_OFFSETS
	.align		4
        /*0058*/ 	.byte	0x04, 0x1c
        /*005a*/ 	.short	(.L_17 - .L_16)


	//   ....[0]....
.L_16:
        /*005c*/ 	.word	0x000000c0


	//   ....[1]....
        /*0060*/ 	.word	0x00000b70


	//----- nvinfo : EIATTR_CBANK_PARAM_SIZE
	.align		4
.L_17:
        /*0064*/ 	.byte	0x03, 0x19
        /*0066*/ 	.short	0x0018


	//----- nvinfo : EIATTR_PARAM_CBANK
	.align		4
        /*0068*/ 	.byte	0x04, 0x0a
        /*006a*/ 	.short	(.L_19 - .L_18)
	.align		4
.L_18:
        /*006c*/ 	.word	index@(.nv.constant0._Z8mykernelPfS_ii)
        /*0070*/ 	.short	0x0380
        /*0072*/ 	.short	0x0018


	//----- nvinfo : EIATTR_SW_WAR
	.align		4
.L_19:
        /*0074*/ 	.byte	0x04, 0x36
        /*0076*/ 	.short	(.L_21 - .L_20)
.L_20:
        /*0078*/ 	.word	0x00000008
.L_21:


//--------------------- .nv.callgraph             --------------------------
	.section	.nv.callgraph,"",@"SHT_CUDA_CALLGRAPH"
	.align	4
	.sectionentsize	8
	.align		4
        /*0000*/ 	.word	0x00000000
	.align		4
        /*0004*/ 	.word	0xffffffff
	.align		4
        /*0008*/ 	.word	0x00000000
	.align		4
        /*000c*/ 	.word	0xfffffffe
	.align		4
        /*0010*/ 	.word	0x00000000
	.align		4
        /*0014*/ 	.word	0xfffffffd
	.align		4
        /*0018*/ 	.word	0x00000000
	.align		4
        /*001c*/ 	.word	0xfffffffc


//--------------------- .text._Z8mykernelPfS_ii   --------------------------
	.section	.text._Z8mykernelPfS_ii,"ax",@progbits
	.align	128
        .global         _Z8mykernelPfS_ii
        .type           _Z8mykernelPfS_ii,@function
        .size           _Z8mykernelPfS_ii,(.L_x_7 - _Z8mykernelPfS_ii)
        .other          _Z8mykernelPfS_ii,@"STO_CUDA_ENTRY STV_DEFAULT"
_Z8mykernelPfS_ii:
.text._Z8mykernelPfS_ii:
[----:B------:R-:W-:Y:S01]  /*0000*/  LDC R1, c[0x0][0x37c] ;  /* 0x0000df00ff017b82 */ /* 0x000fe20000000800 */
[----:B------:R-:W0:Y:S07]  /*0010*/  S2R R0, SR_TID.X ;  /* 0x0000000000007919 */ /* 0x000e2e0000002100 */
[----:B------:R-:W0:Y:S01]  /*0020*/  LDC R3, c[0x0][0x360] ;  /* 0x0000d800ff037b82 */ /* 0x000e220000000800 */
[----:B------:R-:W1:Y:S01]  /*0030*/  LDCU UR9, c[0x0][0x390] ;  /* 0x00007200ff0977ac */ /* 0x000e620008000800 */
[----:B------:R-:W2:Y:S06]  /*0040*/  S2R R9, SR_TID.Y ;  /* 0x0000000000097919 */ /* 0x000eac0000002200 */
[----:B------:R-:W0:Y:S08]  /*0050*/  S2UR UR4, SR_CTAID.X ;  /* 0x00000000000479c3 */ /* 0x000e300000002500 */
[----:B------:R-:W2:Y:S08]  /*0060*/  S2UR UR5, SR_CTAID.Y ;  /* 0x00000000000579c3 */ /* 0x000eb00000002600 */
[----:B------:R-:W2:Y:S01]  /*0070*/  LDC R2, c[0x0][0x364] ;  /* 0x0000d900ff027b82 */ /* 0x000ea20000000800 */
[----:B0-----:R-:W-:-:S02]  /*0080*/  IMAD R0, R3, UR4, R0 ;  /* 0x0000000403007c24 */ /* 0x001fc4000f8e0200 */
[----:B--2---:R-:W-:-:S05]  /*0090*/  IMAD R9, R2, UR5, R9 ;  /* 0x0000000502097c24 */ /* 0x004fca000f8e0209 */
[----:B------:R-:W-:-:S04]  /*00a0*/  VIMNMX R2, PT, PT, R0, R9, !PT ;  /* 0x0000000900027248 */ /* 0x000fc80007fe0100 */
[----:B-1----:R-:W-:-:S13]  /*00b0*/  ISETP.GE.AND P0, PT, R2, UR9, PT ;  /* 0x0000000902007c0c */ /* 0x002fda000bf06270 */
[----:B------:R-:W-:Y:S05]  /*00c0*/  @P0 EXIT ;  /* 0x000000000000094d */ /* 0x000fea0003800000 */
[----:B------:R-:W0:Y:S01]  /*00d0*/  LDCU UR6, c[0x0][0x394] ;  /* 0x00007280ff0677ac */ /* 0x000e220008000800 */
[----:B------:R-:W-:Y:S01]  /*00e0*/  HFMA2 R10, -RZ, RZ, 0, 0 ;  /* 0x00000000ff0a7431 */ /* 0x000fe200000001ff */
[----:B------:R-:W1:Y:S01]  /*00f0*/  LDCU.64 UR10, c[0x0][0x358] ;  /* 0x00006b00ff0a77ac */ /* 0x000e620008000a00 */
[----:B0-----:R-:W-:-:S09]  /*0100*/  UISETP.GE.AND UP0, UPT, UR6, 0x1, UPT ;  /* 0x000000010600788c */ /* 0x001fd2000bf06270 */
[----:B-1----:R-:W-:Y:S05]  /*0110*/  BRA.U !UP0, `(.L_x_0) ;  /* 0x0000000908847547 */ /* 0x002fea000b800000 */
[----:B------:R-:W-:Y:S02]  /*0120*/  UISETP.GE.U32.AND UP1, UPT, UR6, 0x10, UPT ;  /* 0x000000100600788c */ /* 0x000fe4000bf26070 */
[----:B------:R-:W-:Y:S01]  /*0130*/  IMAD R8, R0, UR6, RZ ;  /* 0x0000000600087c24 */ /* 0x000fe2000f8e02ff */
[----:B------:R-:W-:Y:S02]  /*0140*/  ULOP3.LUT UR7, UR6, 0xf, URZ, 0xc0, !UPT ;  /* 0x0000000f06077892 */ /* 0x000fe4000f8ec0ff */
[----:B------:R-:W-:Y:S01]  /*0150*/  IMAD R13, R9, UR6, RZ ;  /* 0x00000006090d7c24 */ /* 0x000fe2000f8e02ff */
[----:B------:R-:W-:Y:S01]  /*0160*/  MOV R10, RZ ;  /* 0x000000ff000a7202 */ /* 0x000fe20000000f00 */
[----:B------:R-:W-:Y:S01]  /*0170*/  UMOV UR4, URZ ;  /* 0x000000ff00047c82 */ /* 0x000fe20008000000 */
[----:B------:R-:W-:Y:S01]  /*0180*/  UISETP.NE.AND UP0, UPT, UR7, URZ, UPT ;  /* 0x000000ff0700728c */ /* 0x000fe2000bf05270 */
[----:B------:R-:W-:Y:S10]  /*0190*/  BRA.U !UP1, `(.L_x_1) ;  /* 0x0000000509047547 */ /* 0x000ff4000b800000 */
[----:B------:R-:W0:Y:S01]  /*01a0*/  LDCU.64 UR4, c[0x0][0x388] ;  /* 0x00007100ff0477ac */ /* 0x000e220008000a00 */
[----:B------:R-:W-:Y:S02]  /*01b0*/  MOV R10, RZ ;  /* 0x000000ff000a7202 */ /* 0x000fe40000000f00 */
[----:B------:R-:W-:Y:S01]  /*01c0*/  MOV R11, R8 ;  /* 0x00000008000b7202 */ /* 0x000fe20000000f00 */
[----:B0-----:R-:W-:-:S04]  /*01d0*/  UIADD3 UR4, UP1, UPT, UR4, 0x20, URZ ;  /* 0x0000002004047890 */ /* 0x001fc8000ff3e0ff */
[----:B------:R-:W-:Y:S02]  /*01e0*/  UIADD3.X UR5, UPT, UPT, URZ, UR5, URZ, UP1, !UPT ;  /* 0x00000005ff057290 */ /* 0x000fe40008ffe4ff */
[----:B------:R-:W-:Y:S01]  /*01f0*/  MOV R2, UR4 ;  /* 0x0000000400027c02 */ /* 0x000fe20008000f00 */
[----:B------:R-:W-:-:S03]  /*0200*/  ULOP3.LUT UR4, UR6, 0x7ffffff0, URZ, 0xc0, !UPT ;  /* 0x7ffffff006047892 */ /* 0x000fc6000f8ec0ff */
[----:B------:R-:W-:Y:S01]  /*0210*/  MOV R3, UR5 ;  /* 0x0000000500037c02 */ /* 0x000fe20008000f00 */
[----:B------:R-:W-:Y:S02]  /*0220*/  UIADD3 UR5, UPT, UPT, -UR4, URZ, URZ ;  /* 0x000000ff04057290 */ /* 0x000fe4000fffe1ff */
[----:B------:R-:W-:-:S10]  /*0230*/  IMAD.WIDE.U32 R4, R13, 0x4, R2 ;  /* 0x000000040d047825 */ /* 0x000fd400078e0002 */
.L_x_2:
[----:B------:R-:W-:Y:S01]  /*0240*/  IMAD.WIDE R6, R11, 0x4, R2 ;  /* 0x000000040b067825 */ /* 0x000fe200078e0202 */
[----:B------:R-:W2:Y:S04]  /*0250*/  LDG.E R12, desc[UR10][R4.64+-0x20] ;  /* 0xffffe00a040c7981 */ /* 0x000ea8000c1e1900 */
[----:B------:R-:W2:Y:S04]  /*0260*/  LDG.E R15, desc[UR10][R6.64+-0x20] ;  /* 0xffffe00a060f7981 */ /* 0x000ea8000c1e1900 */
[----:B------:R-:W3:Y:S04]  /*0270*/  LDG.E R24, desc[UR10][R4.64+-0x1c] ;  /* 0xffffe40a04187981 */ /* 0x000ee8000c1e1900 */
[----:B------:R-:W3:Y:S04]  /*0280*/  LDG.E R27, desc[UR10][R6.64+-0x1c] ;  /* 0xffffe40a061b7981 */ /* 0x000ee8000c1e1900 */
[----:B------:R-:W4:Y:S04]  /*0290*/  LDG.E R21, desc[UR10][R4.64+-0x18] ;  /* 0xffffe80a04157981 */ /* 0x000f28000c1e1900 */
[----:B------:R-:W4:Y:S04]  /*02a0*/  LDG.E R16, desc[UR10][R6.64+-0x18] ;  /* 0xffffe80a06107981 */ /* 0x000f28000c1e1900 */
[----:B------:R-:W5:Y:S04]  /*02b0*/  LDG.E R18, desc[UR10][R4.64+-0x14] ;  /* 0xffffec0a04127981 */ /* 0x000f68000c1e1900 */
[----:B------:R-:W5:Y:S04]  /*02c0*/  LDG.E R23, desc[UR10][R6.64+-0x14] ;  /* 0xffffec0a06177981 */ /* 0x000f68000c1e1900 */
[----:B------:R-:W5:Y:S04]  /*02d0*/  LDG.E R20, desc[UR10][R4.64+-0x10] ;  /* 0xfffff00a04147981 */ /* 0x000f68000c1e1900 */
[----:B------:R-:W5:Y:S04]  /*02e0*/  LDG.E R25, desc[UR10][R6.64+-0x10] ;  /* 0xfffff00a06197981 */ /* 0x000f68000c1e1900 */
[----:B------:R-:W5:Y:S04]  /*02f0*/  LDG.E R14, desc[UR10][R4.64+-0xc] ;  /* 0xfffff40a040e7981 */ /* 0x000f68000c1e1900 */
[----:B------:R-:W5:Y:S04]  /*0300*/  LDG.E R19, desc[UR10][R6.64+-0xc] ;  /* 0xfffff40a06137981 */ /* 0x000f68000c1e1900 */
[----:B------:R-:W5:Y:S04]  /*0310*/  LDG.E R17, desc[UR10][R6.64+-0x4] ;  /* 0xfffffc0a06117981 */ /* 0x000f68000c1e1900 */
[----:B------:R-:W5:Y:S01]  /*0320*/  LDG.E R29, desc[UR10][R4.64+0x1c] ;  /* 0x00001c0a041d7981 */ /* 0x000f62000c1e1900 */
[----:B--2---:R-:W-:-:S03]  /*0330*/  FFMA R22, R15, R12, R10 ;  /* 0x0000000c0f167223 */ /* 0x004fc6000000000a */
[----:B------:R-:W2:Y:S04]  /*0340*/  LDG.E R10, desc[UR10][R4.64+-0x8] ;  /* 0xfffff80a040a7981 */ /* 0x000ea8000c1e1900 */
[----:B------:R-:W2:Y:S04]  /*0350*/  LDG.E R15, desc[UR10][R6.64+-0x8] ;  /* 0xfffff80a060f7981 */ /* 0x000ea8000c1e1900 */
[----:B------:R-:W2:Y:S01]  /*0360*/  LDG.E R12, desc[UR10][R4.64+-0x4] ;  /* 0xfffffc0a040c7981 */ /* 0x000ea2000c1e1900 */
[----:B---3--:R-:W-:-:S03]  /*0370*/  FFMA R27, R27, R24, R22 ;  /* 0x000000181b1b7223 */ /* 0x008fc60000000016 */
[----:B------:R-:W3:Y:S01]  /*0380*/  LDG.E R24, desc[UR10][R6.64+0x1c] ;  /* 0x00001c0a06187981 */ /* 0x000ee2000c1e1900 */
[----:B----4-:R-:W-:-:S03]  /*0390*/  FFMA R22, R16, R21, R27 ;  /* 0x0000001510167223 */ /* 0x010fc6000000001b */
[----:B------:R-:W4:Y:S04]  /*03a0*/  LDG.E R21, desc[UR10][R4.64] ;  /* 0x0000000a04157981 */ /* 0x000f28000c1e1900 */
[----:B------:R-:W4:Y:S01]  /*03b0*/  LDG.E R16, desc[UR10][R6.64] ;  /* 0x0000000a06107981 */ /* 0x000f22000c1e1900 */
[----:B-----5:R-:W-:-:S03]  /*03c0*/  FFMA R22, R23, R18, R22 ;  /* 0x0000001217167223 */ /* 0x020fc60000000016 */
[----:B------:R-:W5:Y:S04]  /*03d0*/  LDG.E R23, desc[UR10][R4.64+0x4] ;  /* 0x0000040a04177981 */ /* 0x000f68000c1e1900 */
[----:B------:R-:W5:Y:S01]  /*03e0*/  LDG.E R18, desc[UR10][R6.64+0x4] ;  /* 0x0000040a06127981 */ /* 0x000f62000c1e1900 */
[----:B------:R-:W-:-:S03]  /*03f0*/  FFMA R22, R25, R20, R22 ;  /* 0x0000001419167223 */ /* 0x000fc60000000016 */
[----:B------:R-:W3:Y:S04]  /*0400*/  LDG.E R25, desc[UR10][R4.64+0x8] ;  /* 0x0000080a04197981 */ /* 0x000ee8000c1e1900 */
[----:B------:R-:W3:Y:S01]  /*0410*/  LDG.E R20, desc[UR10][R6.64+0x8] ;  /* 0x0000080a06147981 */ /* 0x000ee2000c1e1900 */
[----:B------:R-:W-:-:S03]  /*0420*/  FFMA R22, R19, R14, R22 ;  /* 0x0000000e13167223 */ /* 0x000fc60000000016 */
[----:B------:R-:W3:Y:S04]  /*0430*/  LDG.E R19, desc[UR10][R4.64+0xc] ;  /* 0x00000c0a04137981 */ /* 0x000ee8000c1e1900 */
[----:B------:R-:W3:Y:S04]  /*0440*/  LDG.E R14, desc[UR10][R6.64+0xc] ;  /* 0x00000c0a060e7981 */ /* 0x000ee8000c1e1900 */
[----:B------:R-:W3:Y:S01]  /*0450*/  LDG.E R27, desc[UR10][R4.64+0x14] ;  /* 0x0000140a041b7981 */ /* 0x000ee2000c1e1900 */
[----:B--2---:R-:W-:-:S03]  /*0460*/  FFMA R22, R15, R10, R22 ;  /* 0x0000000a0f167223 */ /* 0x004fc60000000016 */
[----:B------:R-:W2:Y:S04]  /*0470*/  LDG.E R10, desc[UR10][R4.64+0x10] ;  /* 0x0000100a040a7981 */ /* 0x000ea8000c1e1900 */
[----:B------:R-:W2:Y:S01]  /*0480*/  LDG.E R15, desc[UR10][R6.64+0x10] ;  /* 0x0000100a060f7981 */ /* 0x000ea2000c1e1900 */
[----:B------:R-:W-:-:S03]  /*0490*/  FFMA R26, R17, R12, R22 ;  /* 0x0000000c111a7223 */ /* 0x000fc60000000016 */
[----:B------:R-:W2:Y:S04]  /*04a0*/  LDG.E R22, desc[UR10][R6.64+0x14] ;  /* 0x0000140a06167981 */ /* 0x000ea8000c1e1900 */
[----:B------:R0:W2:Y:S04]  /*04b0*/  LDG.E R12, desc[UR10][R4.64+0x18] ;  /* 0x0000180a040c7981 */ /* 0x0000a8000c1e1900 */
[----:B------:R-:W2:Y:S01]  /*04c0*/  LDG.E R17, desc[UR10][R6.64+0x18] ;  /* 0x0000180a06117981 */ /* 0x000ea2000c1e1900 */
[----:B----4-:R-:W-:-:S04]  /*04d0*/  FFMA R21, R16, R21, R26 ;  /* 0x0000001510157223 */ /* 0x010fc8000000001a */
[----:B-----5:R-:W-:Y:S01]  /*04e0*/  FFMA R21, R18, R23, R21 ;  /* 0x0000001712157223 */ /* 0x020fe20000000015 */
[----:B------:R-:W-:-:S03]  /*04f0*/  UIADD3 UR5, UPT, UPT, UR5, 0x10, URZ ;  /* 0x0000001005057890 */ /* 0x000fc6000fffe0ff */
[----:B---3--:R-:W-:Y:S01]  /*0500*/  FFMA R21, R20, R25, R21 ;  /* 0x0000001914157223 */ /* 0x008fe20000000015 */
[----:B------:R-:W-:-:S03]  /*0510*/  UISETP.NE.AND UP1, UPT, UR5, URZ, UPT ;  /* 0x000000ff0500728c */ /* 0x000fc6000bf25270 */
[----:B------:R-:W-:Y:S01]  /*0520*/  FFMA R14, R14, R19, R21 ;  /* 0x000000130e0e7223 */ /* 0x000fe20000000015 */
[----:B0-----:R-:W-:Y:S02]  /*0530*/  IADD3 R4, P0, PT, R4, 0x40, RZ ;  /* 0x0000004004047810 */ /* 0x001fe40007f1e0ff */
[----:B------:R-:W-:Y:S02]  /*0540*/  IADD3 R11, PT, PT, R11, 0x10, RZ ;  /* 0x000000100b0b7810 */ /* 0x000fe40007ffe0ff */
[----:B------:R-:W-:Y:S01]  /*0550*/  IADD3.X R5, PT, PT, RZ, R5, RZ, P0, !PT ;  /* 0x00000005ff057210 */ /* 0x000fe200007fe4ff */
[----:B--2---:R-:W-:-:S04]  /*0560*/  FFMA R15, R15, R10, R14 ;  /* 0x0000000a0f0f7223 */ /* 0x004fc8000000000e */
[----:B------:R-:W-:-:S04]  /*0570*/  FFMA R22, R22, R27, R15 ;  /* 0x0000001b16167223 */ /* 0x000fc8000000000f */
[----:B------:R-:W-:-:S04]  /*0580*/  FFMA R17, R17, R12, R22 ;  /* 0x0000000c11117223 */ /* 0x000fc80000000016 */
[----:B------:R-:W-:Y:S01]  /*0590*/  FFMA R10, R24, R29, R17 ;  /* 0x0000001d180a7223 */ /* 0x000fe20000000011 */
[----:B------:R-:W-:Y:S06]  /*05a0*/  BRA.U UP1, `(.L_x_2) ;  /* 0xfffffffd01247547 */ /* 0x000fec000b83ffff */
.L_x_1:
[----:B------:R-:W-:Y:S05]  /*05b0*/  BRA.U !UP0, `(.L_x_0) ;  /* 0x00000005085c7547 */ /* 0x000fea000b800000 */
[----:B------:R-:W-:Y:S02]  /*05c0*/  UISETP.GE.U32.AND UP0, UPT, UR7, 0x8, UPT ;  /* 0x000000080700788c */ /* 0x000fe4000bf06070 */
[----:B------:R-:W-:-:S04]  /*05d0*/  ULOP3.LUT UR8, UR6, 0x7, URZ, 0xc0, !UPT ;  /* 0x0000000706087892 */ /* 0x000fc8000f8ec0ff */
[----:B------:R-:W-:-:S03]  /*05e0*/  UISETP.NE.AND UP1, UPT, UR8, URZ, UPT ;  /* 0x000000ff0800728c */ /* 0x000fc6000bf25270 */
[----:B------:R-:W-:Y:S08]  /*05f0*/  BRA.U !UP0, `(.L_x_3) ;  /* 0x00000001088c7547 */ /* 0x000ff0000b800000 */
[----:B------:R-:W0:Y:S01]  /*0600*/  LDC.64 R4, c[0x0][0x388] ;  /* 0x0000e200ff047b82 */ /* 0x000e220000000a00 */
[----:B------:R-:W1:Y:S01]  /*0610*/  LDCU.64 UR12, c[0x0][0x388] ;  /* 0x00007100ff0c77ac */ /* 0x000e620008000a00 */
[C---:B------:R-:W-:Y:S02]  /*0620*/  IADD3 R7, PT, PT, R13.reuse, UR4, RZ ;  /* 0x000000040d077c10 */ /* 0x040fe4000fffe0ff */
[----:B------:R-:W-:Y:S02]  /*0630*/  IADD3 R11, P0, PT, R13, UR4, RZ ;  /* 0x000000040d0b7c10 */ /* 0x000fe4000ff1e0ff */
[----:B------:R-:W-:Y:S02]  /*0640*/  IADD3 R3, PT, PT, R8, UR4, RZ ;  /* 0x0000000408037c10 */ /* 0x000fe4000fffe0ff */
[----:B------:R-:W-:Y:S02]  /*0650*/  IADD3.X R12, PT, PT, RZ, RZ, RZ, P0, !PT ;  /* 0x000000ffff0c7210 */ /* 0x000fe400007fe4ff */
[----:B-1----:R-:W-:Y:S01]  /*0660*/  LEA R2, P0, R11, UR12, 0x2 ;  /* 0x0000000c0b027c11 */ /* 0x002fe2000f8010ff */
[----:B0-----:R-:W-:-:S04]  /*0670*/  IMAD.WIDE.U32 R6, R7, 0x4, R4 ;  /* 0x0000000407067825 */ /* 0x001fc800078e0004 */
[----:B------:R-:W-:Y:S01]  /*0680*/  IMAD.WIDE R4, R3, 0x4, R4 ;  /* 0x0000000403047825 */ /* 0x000fe200078e0204 */
[----:B------:R-:W-:Y:S01]  /*0690*/  LEA.HI.X R3, R11, UR13, R12, 0x2, P0 ;  /* 0x0000000d0b037c11 */ /* 0x000fe200080f140c */
        /* <DEDUP_REMOVED lines=16> */
[----:B------:R-:W-:Y:S01]  /*07a0*/  UIADD3 UR4, UPT, UPT, UR4, 0x8, URZ ;  /* 0x0000000804047890 */ /* 0x000fe2000fffe0ff */
[----:B--2---:R-:W-:-:S04]  /*07b0*/  FFMA R14, R17, R14, R10 ;  /* 0x0000000e110e7223 */ /* 0x004fc8000000000a */
[----:B---3--:R-:W-:-:S04]  /*07c0*/  FFMA R14, R19, R16, R14 ;  /* 0x00000010130e7223 */ /* 0x008fc8000000000e */
[----:B----4-:R-:W-:-:S04]  /*07d0*/  FFMA R14, R21, R18, R14 ;  /* 0x00000012150e7223 */ /* 0x010fc8000000000e */
[----:B-----5:R-:W-:-:S04]  /*07e0*/  FFMA R14, R23, R20, R14 ;  /* 0x00000014170e7223 */ /* 0x020fc8000000000e */
[----:B------:R-:W-:-:S04]  /*07f0*/  FFMA R25, R25, R22, R14 ;  /* 0x0000001619197223 */ /* 0x000fc8000000000e */
[----:B------:R-:W-:-:S04]  /*0800*/  FFMA R15, R12, R15, R25 ;  /* 0x0000000f0c0f7223 */ /* 0x000fc80000000019 */
[----:B------:R-:W-:-:S04]  /*0810*/  FFMA R6, R6, R7, R15 ;  /* 0x0000000706067223 */ /* 0x000fc8000000000f */
[----:B------:R-:W-:-:S07]  /*0820*/  FFMA R10, R27, R11, R6 ;  /* 0x0000000b1b0a7223 */ /* 0x000fce0000000006 */
.L_x_3:
        /* <DEDUP_REMOVED lines=22> */
[----:B------:R-:W5:Y:S01]  /*0990*/  LDG.E R18, desc[UR10][R4.64+0xc] ;  /* 0x00000c0a04127981 */ /* 0x000f62000c1e1900 */
[----:B------:R-:W-:Y:S01]  /*09a0*/  UIADD3 UR4, UPT, UPT, UR4, 0x4, URZ ;  /* 0x0000000404047890 */ /* 0x000fe2000fffe0ff */
[----:B--2---:R-:W-:-:S04]  /*09b0*/  FFMA R11, R11, R6, R10 ;  /* 0x000000060b0b7223 */ /* 0x004fc8000000000a */
[----:B---3--:R-:W-:-:S04]  /*09c0*/  FFMA R11, R12, R14, R11 ;  /* 0x0000000e0c0b7223 */ /* 0x008fc8000000000b */
[----:B----4-:R-:W-:-:S04]  /*09d0*/  FFMA R11, R16, R15, R11 ;  /* 0x0000000f100b7223 */ /* 0x010fc8000000000b */
[----:B-----5:R-:W-:-:S07]  /*09e0*/  FFMA R10, R18, R17, R11 ;  /* 0x00000011120a7223 */ /* 0x020fce000000000b */
.L_x_4:
[----:B------:R-:W-:Y:S05]  /*09f0*/  BRA.U !UP1, `(.L_x_0) ;  /* 0x00000001094c7547 */ /* 0x000fea000b800000 */
[----:B------:R-:W0:Y:S01]  /*0a00*/  LDC.64 R2, c[0x0][0x388] ;  /* 0x0000e200ff027b82 */ /* 0x000e220000000a00 */
[----:B------:R-:W-:Y:S01]  /*0a10*/  IADD3 R5, PT, PT, R13, UR4, RZ ;  /* 0x000000040d057c10 */ /* 0x000fe2000fffe0ff */
[----:B------:R-:W-:Y:S01]  /*0a20*/  UIADD3 UR5, UPT, UPT, -UR5, URZ, URZ ;  /* 0x000000ff05057290 */ /* 0x000fe2000fffe1ff */
[----:B------:R-:W-:-:S03]  /*0a30*/  IADD3 R11, PT, PT, R8, UR4, RZ ;  /* 0x00000004080b7c10 */ /* 0x000fc6000fffe0ff */
[----:B0-----:R-:W-:-:S03]  /*0a40*/  IMAD.WIDE.U32 R4, R5, 0x4, R2 ;  /* 0x0000000405047825 */ /* 0x001fc600078e0002 */
[----:B------:R-:W-:Y:S02]  /*0a50*/  MOV R12, R4 ;  /* 0x00000004000c7202 */ /* 0x000fe40000000f00 */
[----:B------:R-:W-:-:S07]  /*0a60*/  MOV R13, R5 ;  /* 0x00000005000d7202 */ /* 0x000fce0000000f00 */
.L_x_5:
[----:B------:R-:W-:Y:S01]  /*0a70*/  IMAD.WIDE R4, R11, 0x4, R2 ;  /* 0x000000040b047825 */ /* 0x000fe200078e0202 */
[----:B------:R-:W-:Y:S02]  /*0a80*/  MOV R6, R12 ;  /* 0x0000000c00067202 */ /* 0x000fe40000000f00 */
[----:B------:R-:W-:-:S03]  /*0a90*/  MOV R7, R13 ;  /* 0x0000000d00077202 */ /* 0x000fc60000000f00 */
[----:B------:R-:W2:Y:S04]  /*0aa0*/  LDG.E R5, desc[UR10][R4.64] ;  /* 0x0000000a04057981 */ /* 0x000ea8000c1e1900 */
[----:B------:R-:W2:Y:S01]  /*0ab0*/  LDG.E R6, desc[UR10][R6.64] ;  /* 0x0000000a06067981 */ /* 0x000ea2000c1e1900 */
[----:B------:R-:W-:Y:S01]  /*0ac0*/  UIADD3 UR5, UPT, UPT, UR5, 0x1, URZ ;  /* 0x0000000105057890 */ /* 0x000fe2000fffe0ff */
[----:B------:R-:W-:Y:S02]  /*0ad0*/  IADD3 R12, P0, PT, R12, 0x4, RZ ;  /* 0x000000040c0c7810 */ /* 0x000fe40007f1e0ff */
[----:B------:R-:W-:Y:S01]  /*0ae0*/  IADD3 R11, PT, PT, R11, 0x1, RZ ;  /* 0x000000010b0b7810 */ /* 0x000fe20007ffe0ff */
[----:B------:R-:W-:Y:S01]  /*0af0*/  UISETP.NE.AND UP0, UPT, UR5, URZ, UPT ;  /* 0x000000ff0500728c */ /* 0x000fe2000bf05270 */
[----:B------:R-:W-:Y:S01]  /*0b00*/  IADD3.X R13, PT, PT, RZ, R13, RZ, P0, !PT ;  /* 0x0000000dff0d7210 */ /* 0x000fe200007fe4ff */
[----:B--2---:R-:W-:-:S07]  /*0b10*/  FFMA R10, R5, R6, R10 ;  /* 0x00000006050a7223 */ /* 0x004fce000000000a */
[----:B------:R-:W-:Y:S05]  /*0b20*/  BRA.U UP0, `(.L_x_5) ;  /* 0xfffffffd00d07547 */ /* 0x000fea000b83ffff */
.L_x_0:
[----:B------:R-:W0:Y:S01]  /*0b30*/  LDC.64 R2, c[0x0][0x380] ;  /* 0x0000e000ff027b82 */ /* 0x000e220000000a00 */
[----:B------:R-:W-:-:S04]  /*0b40*/  IMAD R9, R0, UR9, R9 ;  /* 0x0000000900097c24 */ /* 0x000fc8000f8e0209 */
[----:B0-----:R-:W-:-:S05]  /*0b50*/  IMAD.WIDE R2, R9, 0x4, R2 ;  /* 0x0000000409027825 */ /* 0x001fca00078e0202 */
[----:B------:R-:W-:Y:S01]  /*0b60*/  STG.E desc[UR10][R2.64], R10 ;  /* 0x0000000a02007986 */ /* 0x000fe2000c10190a */
[----:B------:R-:W-:Y:S05]  /*0b70*/  EXIT ;  /* 0x000000000000794d */ /* 0x000fea0003800000 */
.L_x_6:
[----:B------:R-:W-:-:S00]  /*0b80*/  BRA `(.L_x_6) ;  /* 0xfffffffc00fc7947 */ /* 0x000fc0000383ffff */
[----:B------:R-:W-:-:S00]  /*0b90*/  NOP ;  /* 0x0000000000007918 */ /* 0x000fc00000000000 */
        /* <DEDUP_REMOVED lines=14> */
.L_x_7:


//--------------------- .nv.shared.reserved.0     --------------------------
	.section	.nv.shared.reserved.0,"aw",@nobits
	.weak		__nv_reservedSMEM_offset_0_alias
	.size		__nv_reservedSMEM_offset_0_alias, 0, 64
	.other		__nv_reservedSMEM_offset_0_alias,@"STO_CUDA_RESERVED_SHARED STV_DEFAULT"
__nv_reservedSMEM_offset_0_alias:
	.zero		0
	.zero		64


//--------------------- .nv.constant0._Z8mykernelPfS_ii --------------------------
	.section	.nv.constant0._Z8mykernelPfS_ii,"a",@progbits
	.sectionflags	@""
	.align	4
.nv.constant0._Z8mykernelPfS_ii:
	.zero		920


//--------------------- SYMBOLS --------------------------

	.type		.nv.reservedSmem.offset0,@object
	.size		.nv.reservedSmem.offset0,0x4
